	.headerflags	@"EF_CUDA_TEXMODE_UNIFIED EF_CUDA_64BIT_ADDRESS EF_CUDA_ACCELERATORS EF_CUDA_SM90 EF_CUDA_VIRTUAL_SM(EF_CUDA_SM90)"
	.elftype	@"ET_EXEC"


//--------------------- .nv.info                  --------------------------
	.section	.nv.info,"",@"SHT_CUDA_INFO"
	.align	4


	//----- nvinfo : EIATTR_REGCOUNT
	.align		4
        /*0000*/ 	.byte	0x04, 0x2f
        /*0002*/ 	.short	(.L_3 - .L_2)
	.align		4
.L_2:
        /*0004*/ 	.word	index@(triton_poi_fused__native_batch_norm_legit_no_training__prelu_kernel_10)
        /*0008*/ 	.word	0x00000013


	//----- nvinfo : EIATTR_MIN_STACK_SIZE
	.align		4
.L_3:
        /*000c*/ 	.byte	0x04, 0x12
        /*000e*/ 	.short	(.L_5 - .L_4)
	.align		4
.L_4:
        /*0010*/ 	.word	index@(triton_poi_fused__native_batch_norm_legit_no_training__prelu_kernel_10)
        /*0014*/ 	.word	0x00000000


	//----- nvinfo : EIATTR_FRAME_SIZE
	.align		4
.L_5:
        /*0018*/ 	.byte	0x04, 0x11
        /*001a*/ 	.short	(.L_7 - .L_6)
	.align		4
.L_6:
        /*001c*/ 	.word	index@(triton_poi_fused__native_batch_norm_legit_no_training__prelu_kernel_10)
        /*0020*/ 	.word	0x00000000


	//----- nvinfo : EIATTR_MIN_STACK_SIZE
	.align		4
.L_7:
        /*0024*/ 	.byte	0x04, 0x12
        /*0026*/ 	.short	(.L_9 - .L_8)
	.align		4
.L_8:
        /*0028*/ 	.word	index@(triton_poi_fused__native_batch_norm_legit_no_training__prelu_kernel_10)
        /*002c*/ 	.word	0x00000000
.L_9:


//--------------------- .nv.info.triton_poi_fused__native_batch_norm_legit_no_training__prelu_kernel_10 --------------------------
	.section	.nv.info.triton_poi_fused__native_batch_norm_legit_no_training__prelu_kernel_10,"",@"SHT_CUDA_INFO"
	.sectionflags	@""
	.align	4


	//----- nvinfo : EIATTR_CUDA_API_VERSION
	.align		4
        /*0000*/ 	.byte	0x04, 0x37
        /*0002*/ 	.short	(.L_11 - .L_10)
.L_10:
        /*0004*/ 	.word	0x0000007c


	//----- nvinfo : EIATTR_KPARAM_INFO
	.align		4
.L_11:
        /*0008*/ 	.byte	0x04, 0x17
        /*000a*/ 	.short	(.L_13 - .L_12)
.L_12:
        /*000c*/ 	.word	0x00000000
        /*0010*/ 	.short	0x0007
        /*0012*/ 	.short	0x0038
        /*0014*/ 	.byte	0x00, 0xf0, 0x11, 0x00


	//----- nvinfo : EIATTR_KPARAM_INFO
	.align		4
.L_13:
        /*0018*/ 	.byte	0x04, 0x17
        /*001a*/ 	.short	(.L_15 - .L_14)
.L_14:
        /*001c*/ 	.word	0x00000000
        /*0020*/ 	.short	0x0006
        /*0022*/ 	.short	0x0030
        /*0024*/ 	.byte	0x00, 0xf4, 0x21, 0x00


	//----- nvinfo : EIATTR_KPARAM_INFO
	.align		4
.L_15:
        /*0028*/ 	.byte	0x04, 0x17
        /*002a*/ 	.short	(.L_17 - .L_16)
.L_16:
        /*002c*/ 	.word	0x00000000
        /*0030*/ 	.short	0x0005
        /*0032*/ 	.short	0x0028
        /*0034*/ 	.byte	0x00, 0xf4, 0x21, 0x00


	//----- nvinfo : EIATTR_KPARAM_INFO
	.align		4
.L_17:
        /*0038*/ 	.byte	0x04, 0x17
        /*003a*/ 	.short	(.L_19 - .L_18)
.L_18:
        /*003c*/ 	.word	0x00000000
        /*0040*/ 	.short	0x0004
        /*0042*/ 	.short	0x0020
        /*0044*/ 	.byte	0x00, 0xf4, 0x21, 0x00


	//----- nvinfo : EIATTR_KPARAM_INFO
	.align		4
.L_19:
        /*0048*/ 	.byte	0x04, 0x17
        /*004a*/ 	.short	(.L_21 - .L_20)
.L_20:
        /*004c*/ 	.word	0x00000000
        /*0050*/ 	.short	0x0003
        /*0052*/ 	.short	0x0018
        /*0054*/ 	.byte	0x00, 0xf4, 0x21, 0x00


	//----- nvinfo : EIATTR_KPARAM_INFO
	.align		4
.L_21:
        /*0058*/ 	.byte	0x04, 0x17
        /*005a*/ 	.short	(.L_23 - .L_22)
.L_22:
        /*005c*/ 	.word	0x00000000
        /*0060*/ 	.short	0x0002
        /*0062*/ 	.short	0x0010
        /*0064*/ 	.byte	0x00, 0xf4, 0x21, 0x00


	//----- nvinfo : EIATTR_KPARAM_INFO
	.align		4
.L_23:
        /*0068*/ 	.byte	0x04, 0x17
        /*006a*/ 	.short	(.L_25 - .L_24)
.L_24:
        /*006c*/ 	.word	0x00000000
        /*0070*/ 	.short	0x0001
        /*0072*/ 	.short	0x0008
        /*0074*/ 	.byte	0x00, 0xf4, 0x21, 0x00


	//----- nvinfo : EIATTR_KPARAM_INFO
	.align		4
.L_25:
        /*0078*/ 	.byte	0x04, 0x17
        /*007a*/ 	.short	(.L_27 - .L_26)
.L_26:
        /*007c*/ 	.word	0x00000000
        /*0080*/ 	.short	0x0000
        /*0082*/ 	.short	0x0000
        /*0084*/ 	.byte	0x00, 0xf4, 0x21, 0x00


	//----- nvinfo : EIATTR_SPARSE_MMA_MASK
	.align		4
.L_27:
        /*0088*/ 	.byte	0x03, 0x50
        /*008a*/ 	.short	0x0000


	//----- nvinfo : EIATTR_MAXREG_COUNT
	.align		4
        /*008c*/ 	.byte	0x03, 0x1b
        /*008e*/ 	.short	0x00ff


	//----- nvinfo : EIATTR_EXIT_INSTR_OFFSETS
	.align		4
        /*0090*/ 	.byte	0x04, 0x1c
        /*0092*/ 	.short	(.L_29 - .L_28)


	//   ....[0]....
.L_28:
        /*0094*/ 	.word	0x00000380


	//----- nvinfo : EIATTR_REQNTID
	.align		4
.L_29:
        /*0098*/ 	.byte	0x04, 0x10
        /*009a*/ 	.short	(.L_31 - .L_30)
.L_30:
        /*009c*/ 	.word	0x00000080
        /*00a0*/ 	.word	0x00000001
        /*00a4*/ 	.word	0x00000001


	//----- nvinfo : EIATTR_CBANK_PARAM_SIZE
	.align		4
.L_31:
        /*00a8*/ 	.byte	0x03, 0x19
        /*00aa*/ 	.short	0x003c


	//----- nvinfo : EIATTR_PARAM_CBANK
	.align		4
        /*00ac*/ 	.byte	0x04, 0x0a
        /*00ae*/ 	.short	(.L_33 - .L_32)
	.align		4
.L_32:
        /*00b0*/ 	.word	index@(.nv.constant0.triton_poi_fused__native_batch_norm_legit_no_training__prelu_kernel_10)
        /*00b4*/ 	.short	0x0210
        /*00b6*/ 	.short	0x003c


	//----- nvinfo : EIATTR_SW_WAR
	.align		4
.L_33:
        /*00b8*/ 	.byte	0x04, 0x36
        /*00ba*/ 	.short	(.L_35 - .L_34)
.L_34:
        /*00bc*/ 	.word	0x00000008
.L_35:


//--------------------- .nv.callgraph             --------------------------
	.section	.nv.callgraph,"",@"SHT_CUDA_CALLGRAPH"
	.align	4
	.sectionentsize	8
	.align		4
        /*0000*/ 	.word	0x00000000
	.align		4
        /*0004*/ 	.word	0xffffffff
	.align		4
        /*0008*/ 	.word	0x00000000
	.align		4
        /*000c*/ 	.word	0xfffffffe
	.align		4
        /*0010*/ 	.word	0x00000000
	.align		4
        /*0014*/ 	.word	0xfffffffd
	.align		4
        /*0018*/ 	.word	0x00000000
	.align		4
        /*001c*/ 	.word	0xfffffffc


//--------------------- .nv.constant4             --------------------------
	.section	.nv.constant4,"a",@progbits
	.align	8
	.align		8
.nv.constant4:
        /*0000*/ 	.dword	_$_str
	.align		8
        /*0008*/ 	.dword	_$_str_$_2


//--------------------- .text.triton_poi_fused__native_batch_norm_legit_no_training__prelu_kernel_10 --------------------------
	.section	.text.triton_poi_fused__native_batch_norm_legit_no_training__prelu_kernel_10,"ax",@progbits
	.align	128
        .global         triton_poi_fused__native_batch_norm_legit_no_training__prelu_kernel_10
        .type           triton_poi_fused__native_batch_norm_legit_no_training__prelu_kernel_10,@function
        .size           triton_poi_fused__native_batch_norm_legit_no_training__prelu_kernel_10,(.L_x_1 - triton_poi_fused__native_batch_norm_legit_no_training__prelu_kernel_10)
        .other          triton_poi_fused__native_batch_norm_legit_no_training__prelu_kernel_10,@"STO_CUDA_ENTRY STV_DEFAULT"
triton_poi_fused__native_batch_norm_legit_no_training__prelu_kernel_10:
.text.triton_poi_fused__native_batch_norm_legit_no_training__prelu_kernel_10:
[----:B------:R-:W-:Y:S01]  /*0000*/  LDC R1, c[0x0][0x28] ;  /* 0x00000a00ff017b82 */ /* 0x000fe20000000800 */
[----:B------:R-:W1:Y:S07]  /*0010*/  S2R R0, SR_TID.X ;  /* 0x0000000000007919 */ /* 0x000e6e0000002100 */
[----:B------:R-:W2:Y:S01]  /*0020*/  LDC.64 R8, c[0x0][0x228] ;  /* 0x00008a00ff087b82 */ /* 0x000ea20000000a00 */
[----:B------:R-:W-:Y:S01]  /*0030*/  ULDC.64 UR4, c[0x0][0x208] ;  /* 0x0000820000047ab9 */ /* 0x000fe20000000a00 */
[----:B------:R-:W3:Y:S06]  /*0040*/  S2R R5, SR_CTAID.X ;  /* 0x0000000000057919 */ /* 0x000eec0000002500 */
[----:B------:R-:W4:Y:S08]  /*0050*/  LDC.64 R6, c[0x0][0x220] ;  /* 0x00008800ff067b82 */ /* 0x000f300000000a00 */
[----:B------:R-:W5:Y:S08]  /*0060*/  LDC.64 R10, c[0x0][0x230] ;  /* 0x00008c00ff0a7b82 */ /* 0x000f700000000a00 */
[----:B------:R-:W4:Y:S01]  /*0070*/  LDC.64 R12, c[0x0][0x238] ;  /* 0x00008e00ff0c7b82 */ /* 0x000f220000000a00 */
[----:B-1----:R-:W-:-:S07]  /*0080*/  SHF.L.U32 R0, R0, 0x1, RZ ;  /* 0x0000000100007819 */ /* 0x002fce00000006ff */
[----:B------:R-:W1:Y:S01]  /*0090*/  LDC.64 R14, c[0x0][0x240] ;  /* 0x00009000ff0e7b82 */ /* 0x000e620000000a00 */
[----:B---3--:R-:W-:Y:S02]  /*00a0*/  SHF.R.S32.HI R3, RZ, 0x17, R5 ;  /* 0x00000017ff037819 */ /* 0x008fe40000011405 */
[----:B------:R-:W-:Y:S02]  /*00b0*/  LOP3.LUT R0, R0, 0xfe, RZ, 0xc0, !PT ;  /* 0x000000fe00007812 */ /* 0x000fe400078ec0ff */
[----:B------:R-:W-:Y:S02]  /*00c0*/  SGXT R3, R3, 0x1 ;  /* 0x000000010303781a */ /* 0x000fe40000000200 */
[----:B------:R-:W-:Y:S02]  /*00d0*/  LEA R0, R5, R0, 0x8 ;  /* 0x0000000005007211 */ /* 0x000fe400078e40ff */
[----:B------:R-:W3:Y:S02]  /*00e0*/  LDC.64 R4, c[0x0][0x218] ;  /* 0x00008600ff047b82 */ /* 0x000ee40000000a00 */
[----:B------:R-:W-:-:S04]  /*00f0*/  LEA.HI R3, R3, R0, RZ, 0x8 ;  /* 0x0000000003037211 */ /* 0x000fc800078f40ff */
[----:B------:R-:W-:-:S04]  /*0100*/  SHF.R.S32.HI R3, RZ, 0x8, R3 ;  /* 0x00000008ff037819 */ /* 0x000fc80000011403 */
[----:B------:R-:W-:-:S04]  /*0110*/  LEA.HI R2, R3, R3, RZ, 0x4 ;  /* 0x0000000303027211 */ /* 0x000fc800078f20ff */
[----:B------:R-:W-:-:S04]  /*0120*/  LOP3.LUT R2, R2, 0xfffffff0, RZ, 0xc0, !PT ;  /* 0xfffffff002027812 */ /* 0x000fc800078ec0ff */
[----:B------:R-:W-:-:S05]  /*0130*/  IADD3 R2, R3, -R2, RZ ;  /* 0x8000000203027210 */ /* 0x000fca0007ffe0ff */
[----:B--2---:R-:W-:-:S05]  /*0140*/  IMAD.WIDE R8, R2, 0x4, R8 ;  /* 0x0000000402087825 */ /* 0x004fca00078e0208 */
[----:B------:R2:W2:Y:S01]  /*0150*/  LDG.E.EL R16, desc[UR4][R8.64] ;  /* 0x0000000408107981 */ /* 0x0004a2000c2e1900 */
[----:B---3--:R-:W-:-:S04]  /*0160*/  IMAD.WIDE R4, R0, 0x4, R4 ;  /* 0x0000000400047825 */ /* 0x008fc800078e0204 */
[C---:B----4-:R-:W-:Y:S02]  /*0170*/  IMAD.WIDE R6, R2.reuse, 0x4, R6 ;  /* 0x0000000402067825 */ /* 0x050fe400078e0206 */
[----:B------:R-:W3:Y:S02]  /*0180*/  LDG.E.64 R4, desc[UR4][R4.64] ;  /* 0x0000000404047981 */ /* 0x000ee4000c1e1b00 */
[C---:B-----5:R-:W-:Y:S02]  /*0190*/  IMAD.WIDE R10, R2.reuse, 0x4, R10 ;  /* 0x00000004020a7825 */ /* 0x060fe400078e020a */
[----:B------:R4:W3:Y:S02]  /*01a0*/  LDG.E.EL R3, desc[UR4][R6.64] ;  /* 0x0000000406037981 */ /* 0x0008e4000c2e1900 */
[C---:B0-2---:R-:W-:Y:S02]  /*01b0*/  IMAD.WIDE R8, R2.reuse, 0x4, R12 ;  /* 0x0000000402087825 */ /* 0x045fe400078e020c */
[----:B------:R-:W2:Y:S04]  /*01c0*/  LDG.E.EL R10, desc[UR4][R10.64] ;  /* 0x000000040a0a7981 */ /* 0x000ea8000c2e1900 */
[----:B------:R-:W2:Y:S01]  /*01d0*/  LDG.E.EL R9, desc[UR4][R8.64] ;  /* 0x0000000408097981 */ /* 0x000ea2000c2e1900 */
[----:B-1----:R-:W-:-:S06]  /*01e0*/  IMAD.WIDE R12, R2, 0x4, R14 ;  /* 0x00000004020c7825 */ /* 0x002fcc00078e020e */
[----:B------:R-:W5:Y:S01]  /*01f0*/  LDG.E.EL R12, desc[UR4][R12.64] ;  /* 0x000000040c0c7981 */ /* 0x000f62000c2e1900 */
[----:B----4-:R-:W-:Y:S01]  /*0200*/  HFMA2.MMA R7, -RZ, RZ, 1.625, 0 ;  /* 0x3e800000ff077435 */ /* 0x010fe200000001ff */
[----:B------:R-:W-:-:S04]  /*0210*/  FADD R16, R16, 9.9999997473787516356e-06 ;  /* 0x3727c5ac10107421 */ /* 0x000fc80000000000 */
[----:B------:R-:W0:Y:S02]  /*0220*/  MUFU.SQRT R14, R16 ;  /* 0x00000010000e7308 */ /* 0x000e240000002000 */
[C---:B0-----:R-:W-:Y:S02]  /*0230*/  FSETP.GT.AND P0, PT, R14.reuse, 8.50705917302346158658e+37, PT ;  /* 0x7e8000000e00780b */ /* 0x041fe40003f04000 */
[----:B------:R-:W-:-:S11]  /*0240*/  FSETP.GEU.AND P1, PT, R14, 1.175494350822287508e-38, PT ;  /* 0x008000000e00780b */ /* 0x000fd60003f2e000 */
[----:B------:R-:W-:-:S04]  /*0250*/  @P0 FMUL R14, R14, 0.25 ;  /* 0x3e8000000e0e0820 */ /* 0x000fc80000400000 */
[----:B------:R-:W-:-:S06]  /*0260*/  @!P1 FMUL R14, R14, 16777216 ;  /* 0x4b8000000e0e9820 */ /* 0x000fcc0000400000 */
[----:B------:R-:W0:Y:S01]  /*0270*/  MUFU.RCP R14, R14 ;  /* 0x0000000e000e7308 */ /* 0x000e220000001000 */
[----:B------:R-:W-:Y:S01]  /*0280*/  FSEL R7, R7, 1, P0 ;  /* 0x3f80000007077808 */ /* 0x000fe20000000000 */
[----:B---3--:R-:W-:-:S04]  /*0290*/  FADD R5, R5, -R3 ;  /* 0x8000000305057221 */ /* 0x008fc80000000000 */
[----:B------:R-:W-:Y:S01]  /*02a0*/  @!P1 FMUL R7, R7, 16777216 ;  /* 0x4b80000007079820 */ /* 0x000fe20000400000 */
[----:B------:R-:W-:Y:S02]  /*02b0*/  FADD R4, R4, -R3 ;  /* 0x8000000304047221 */ /* 0x000fe40000000000 */
[----:B------:R-:W1:Y:S01]  /*02c0*/  LDC.64 R2, c[0x0][0x210] ;  /* 0x00008400ff027b82 */ /* 0x000e620000000a00 */
[----:B0-----:R-:W-:-:S04]  /*02d0*/  FMUL R7, R14, R7 ;  /* 0x000000070e077220 */ /* 0x001fc80000400000 */
[-C--:B------:R-:W-:Y:S01]  /*02e0*/  FMUL R4, R4, R7.reuse ;  /* 0x0000000704047220 */ /* 0x080fe20000400000 */
[----:B------:R-:W-:-:S03]  /*02f0*/  FMUL R6, R5, R7 ;  /* 0x0000000705067220 */ /* 0x000fc60000400000 */
[C-C-:B--2---:R-:W-:Y:S01]  /*0300*/  FFMA R4, R10.reuse, R4, R9.reuse ;  /* 0x000000040a047223 */ /* 0x144fe20000000009 */
[----:B------:R-:W-:-:S04]  /*0310*/  FFMA R5, R10, R6, R9 ;  /* 0x000000060a057223 */ /* 0x000fc80000000009 */
[----:B------:R-:W-:Y:S02]  /*0320*/  FSETP.GT.AND P0, PT, R4, RZ, PT ;  /* 0x000000ff0400720b */ /* 0x000fe40003f04000 */
[----:B------:R-:W-:Y:S01]  /*0330*/  FSETP.GT.AND P1, PT, R5, RZ, PT ;  /* 0x000000ff0500720b */ /* 0x000fe20003f24000 */
[----:B-1----:R-:W-:-:S10]  /*0340*/  IMAD.WIDE R2, R0, 0x4, R2 ;  /* 0x0000000400027825 */ /* 0x002fd400078e0202 */
[C---:B-----5:R-:W-:Y:S02]  /*0350*/  @!P0 FMUL R4, R12.reuse, R4 ;  /* 0x000000040c048220 */ /* 0x060fe40000400000 */
[----:B------:R-:W-:-:S05]  /*0360*/  @!P1 FMUL R5, R12, R5 ;  /* 0x000000050c059220 */ /* 0x000fca0000400000 */
[----:B------:R-:W-:Y:S01]  /*0370*/  STG.E.64 desc[UR4][R2.64], R4 ;  /* 0x0000000402007986 */ /* 0x000fe2000c101b04 */
[----:B------:R-:W-:Y:S05]  /*0380*/  EXIT ;  /* 0x000000000000794d */ /* 0x000fea0003800000 */
.L_x_0:
[----:B------:R-:W-:-:S00]  /*0390*/  BRA `(.L_x_0) ;  /* 0xfffffffc00fc7947 */ /* 0x000fc0000383ffff */
[----:B------:R-:W-:-:S00]  /*03a0*/  NOP ;  /* 0x0000000000007918 */ /* 0x000fc00000000000 */
        /* <DEDUP_REMOVED lines=13> */
.L_x_1:


//--------------------- .nv.global.init           --------------------------
	.section	.nv.global.init,"aw",@progbits
.nv.global.init:
	.type		_$_str,@object
	.size		_$_str,(_$_str_$_2 - _$_str)
_$_str:
        /*0000*/ 	.byte	0x5f, 0x5f, 0x43, 0x55, 0x44, 0x41, 0x5f, 0x46, 0x54, 0x5a, 0x00
	.type		_$_str_$_2,@object
	.size		_$_str_$_2,(.L_1 - _$_str_$_2)
_$_str_$_2:
        /*000b*/ 	.byte	0x5f, 0x5f, 0x43, 0x55, 0x44, 0x41, 0x5f, 0x50, 0x52, 0x45, 0x43, 0x5f, 0x53, 0x51, 0x52, 0x54
        /*001b*/ 	.byte	0x00
.L_1:


//--------------------- .nv.constant0.triton_poi_fused__native_batch_norm_legit_no_training__prelu_kernel_10 --------------------------
	.section	.nv.constant0.triton_poi_fused__native_batch_norm_legit_no_training__prelu_kernel_10,"a",@progbits
	.sectionflags	@""
	.align	4
.nv.constant0.triton_poi_fused__native_batch_norm_legit_no_training__prelu_kernel_10:
	.zero		588
